//
// Generated by NVIDIA NVVM Compiler
//
// Compiler Build ID: CL-36424714
// Cuda compilation tools, release 13.0, V13.0.88
// Based on NVVM 20.0.0
//

.version 9.0
.target sm_100
.address_size 64

	// .globl	_Z10fc_forwardPfS_S_S_iii

.visible .entry _Z10fc_forwardPfS_S_S_iii(
	.param .u64 .ptr .align 1 _Z10fc_forwardPfS_S_S_iii_param_0,
	.param .u64 .ptr .align 1 _Z10fc_forwardPfS_S_S_iii_param_1,
	.param .u64 .ptr .align 1 _Z10fc_forwardPfS_S_S_iii_param_2,
	.param .u64 .ptr .align 1 _Z10fc_forwardPfS_S_S_iii_param_3,
	.param .u32 _Z10fc_forwardPfS_S_S_iii_param_4,
	.param .u32 _Z10fc_forwardPfS_S_S_iii_param_5,
	.param .u32 _Z10fc_forwardPfS_S_S_iii_param_6
)
{


	ret;

}


// ===== COMPILED SASS (sm_100) =====

	.target	sm_100

	.elftype	@"ET_EXEC"


//--------------------- .note.nv.tkinfo           --------------------------
	.section	.note.nv.tkinfo,"",@"SHT_NOTE"
	.sectionflags	@"SHF_NOTE_NV_TKINFO"
	.tkinfo
        /*0018*/ 	.word	0x00000002
        /*0030*/ 	.string	""
        /*0030*/ 	.string	"ptxas"
        /*0030*/ 	.string	"Cuda compilation tools, release 13.0, V13.0.88"
        /*0030*/ 	.string	"Build cuda_13.0.r13.0/compiler.36424714_0"
        /*0030*/ 	.string	"-arch sm_100 -m 64 "



//--------------------- .note.nv.cuinfo           --------------------------
	.section	.note.nv.cuinfo,"",@"SHT_NOTE"
	.sectionflags	@"SHF_NOTE_NV_CUINFO"
        /*0018*/ 	.short	0x0002
        /*001a*/ 	.short	0x0064
        /*001c*/ 	.short	0x0082
	.zero		2


//--------------------- .nv.info                  --------------------------
	.section	.nv.info,"",@"SHT_CUDA_INFO"
	.align	4


	//----- nvinfo : EIATTR_REGCOUNT
	.align		4
        /*0000*/ 	.byte	0x04, 0x2f
        /*0002*/ 	.short	(.L_1 - .L_0)
	.align		4
.L_0:
        /*0004*/ 	.word	index@(_Z10fc_forwardPfS_S_S_iii)
        /*0008*/ 	.word	0x00000004


	//----- nvinfo : EIATTR_FRAME_SIZE
	.align		4
.L_1:
        /*000c*/ 	.byte	0x04, 0x11
        /*000e*/ 	.short	(.L_3 - .L_2)
	.align		4
.L_2:
        /*0010*/ 	.word	index@(_Z10fc_forwardPfS_S_S_iii)
        /*0014*/ 	.word	0x00000000


	//----- nvinfo : EIATTR_MIN_STACK_SIZE
	.align		4
.L_3:
        /*0018*/ 	.byte	0x04, 0x12
        /*001a*/ 	.short	(.L_5 - .L_4)
	.align		4
.L_4:
        /*001c*/ 	.word	index@(_Z10fc_forwardPfS_S_S_iii)
        /*0020*/ 	.word	0x00000000
.L_5:


//--------------------- .nv.compat                --------------------------
	.section	.nv.compat,"",@"SHT_CUDA_COMPAT_INFO"
	.align	4
        /*0000*/ 	.byte	0x02, 0x09, 0x00, 0x00, 0x02, 0x02, 0x01, 0x00, 0x02, 0x05, 0x05, 0x00, 0x03, 0x07, 0x01, 0x01
        /*0010*/ 	.byte	0x02, 0x03, 0x00, 0x00, 0x02, 0x06, 0x01, 0x00, 0x04, 0x0b, 0x08, 0x00, 0x09, 0x00, 0x00, 0x00
        /*0020*/ 	.byte	0x00, 0x00, 0x00, 0x00


//--------------------- .nv.info._Z10fc_forwardPfS_S_S_iii --------------------------
	.section	.nv.info._Z10fc_forwardPfS_S_S_iii,"",@"SHT_CUDA_INFO"
	.sectionflags	@""
	.align	4


	//----- nvinfo : EIATTR_CUDA_API_VERSION
	.align		4
        /*0000*/ 	.byte	0x04, 0x37
        /*0002*/ 	.short	(.L_7 - .L_6)
.L_6:
        /*0004*/ 	.word	0x00000082


	//----- nvinfo : EIATTR_KPARAM_INFO
	.align		4
.L_7:
        /*0008*/ 	.byte	0x04, 0x17
        /*000a*/ 	.short	(.L_9 - .L_8)
.L_8:
        /*000c*/ 	.word	0x00000000
        /*0010*/ 	.short	0x0006
        /*0012*/ 	.short	0x0028
        /*0014*/ 	.byte	0x00, 0xf0, 0x11, 0x00


	//----- nvinfo : EIATTR_KPARAM_INFO
	.align		4
.L_9:
        /*0018*/ 	.byte	0x04, 0x17
        /*001a*/ 	.short	(.L_11 - .L_10)
.L_10:
        /*001c*/ 	.word	0x00000000
        /*0020*/ 	.short	0x0005
        /*0022*/ 	.short	0x0024
        /*0024*/ 	.byte	0x00, 0xf0, 0x11, 0x00


	//----- nvinfo : EIATTR_KPARAM_INFO
	.align		4
.L_11:
        /*0028*/ 	.byte	0x04, 0x17
        /*002a*/ 	.short	(.L_13 - .L_12)
.L_12:
        /*002c*/ 	.word	0x00000000
        /*0030*/ 	.short	0x0004
        /*0032*/ 	.short	0x0020
        /*0034*/ 	.byte	0x00, 0xf0, 0x11, 0x00


	//----- nvinfo : EIATTR_KPARAM_INFO
	.align		4
.L_13:
        /*0038*/ 	.byte	0x04, 0x17
        /*003a*/ 	.short	(.L_15 - .L_14)
.L_14:
        /*003c*/ 	.word	0x00000000
        /*0040*/ 	.short	0x0003
        /*0042*/ 	.short	0x0018
        /*0044*/ 	.byte	0x00, 0xf5, 0x21, 0x00


	//----- nvinfo : EIATTR_KPARAM_INFO
	.align		4
.L_15:
        /*0048*/ 	.byte	0x04, 0x17
        /*004a*/ 	.short	(.L_17 - .L_16)
.L_16:
        /*004c*/ 	.word	0x00000000
        /*0050*/ 	.short	0x0002
        /*0052*/ 	.short	0x0010
        /*0054*/ 	.byte	0x00, 0xf5, 0x21, 0x00


	//----- nvinfo : EIATTR_KPARAM_INFO
	.align		4
.L_17:
        /*0058*/ 	.byte	0x04, 0x17
        /*005a*/ 	.short	(.L_19 - .L_18)
.L_18:
        /*005c*/ 	.word	0x00000000
        /*0060*/ 	.short	0x0001
        /*0062*/ 	.short	0x0008
        /*0064*/ 	.byte	0x00, 0xf5, 0x21, 0x00


	//----- nvinfo : EIATTR_KPARAM_INFO
	.align		4
.L_19:
        /*0068*/ 	.byte	0x04, 0x17
        /*006a*/ 	.short	(.L_21 - .L_20)
.L_20:
        /*006c*/ 	.word	0x00000000
        /*0070*/ 	.short	0x0000
        /*0072*/ 	.short	0x0000
        /*0074*/ 	.byte	0x00, 0xf5, 0x21, 0x00


	//----- nvinfo : EIATTR_SPARSE_MMA_MASK
	.align		4
.L_21:
        /*0078*/ 	.byte	0x03, 0x50
        /*007a*/ 	.short	0x0000


	//----- nvinfo : EIATTR_MAXREG_COUNT
	.align		4
        /*007c*/ 	.byte	0x03, 0x1b
        /*007e*/ 	.short	0x00ff


	//----- nvinfo : EIATTR_MERCURY_ISA_VERSION
	.align		4
        /*0080*/ 	.byte	0x03, 0x5f
        /*0082*/ 	.short	0x0101


	//----- nvinfo : EIATTR_VRC_CTA_INIT_COUNT
	.align		4
        /*0084*/ 	.byte	0x02, 0x4a
	.zero		1
	.zero		1


	//----- nvinfo : EIATTR_EXIT_INSTR_OFFSETS
	.align		4
        /*0088*/ 	.byte	0x04, 0x1c
        /*008a*/ 	.short	(.L_23 - .L_22)


	//   ....[0]....
.L_22:
        /*008c*/ 	.word	0x00000010


	//----- nvinfo : EIATTR_CBANK_PARAM_SIZE
	.align		4
.L_23:
        /*0090*/ 	.byte	0x03, 0x19
        /*0092*/ 	.short	0x002c


	//----- nvinfo : EIATTR_PARAM_CBANK
	.align		4
        /*0094*/ 	.byte	0x04, 0x0a
        /*0096*/ 	.short	(.L_25 - .L_24)
	.align		4
.L_24:
        /*0098*/ 	.word	index@(.nv.constant0._Z10fc_forwardPfS_S_S_iii)
        /*009c*/ 	.short	0x0380
        /*009e*/ 	.short	0x002c


	//----- nvinfo : EIATTR_SW_WAR
	.align		4
.L_25:
        /*00a0*/ 	.byte	0x04, 0x36
        /*00a2*/ 	.short	(.L_27 - .L_26)
.L_26:
        /*00a4*/ 	.word	0x00000008
.L_27:


//--------------------- .nv.callgraph             --------------------------
	.section	.nv.callgraph,"",@"SHT_CUDA_CALLGRAPH"
	.align	4
	.sectionentsize	8
	.align		4
        /*0000*/ 	.word	0x00000000
	.align		4
        /*0004*/ 	.word	0xffffffff
	.align		4
        /*0008*/ 	.word	0x00000000
	.align		4
        /*000c*/ 	.word	0xfffffffe
	.align		4
        /*0010*/ 	.word	0x00000000
	.align		4
        /*0014*/ 	.word	0xfffffffd
	.align		4
        /*0018*/ 	.word	0x00000000
	.align		4
        /*001c*/ 	.word	0xfffffffc


//--------------------- .text._Z10fc_forwardPfS_S_S_iii --------------------------
	.section	.text._Z10fc_forwardPfS_S_S_iii,"ax",@progbits
	.align	128
        .global         _Z10fc_forwardPfS_S_S_iii
        .type           _Z10fc_forwardPfS_S_S_iii,@function
        .size           _Z10fc_forwardPfS_S_S_iii,(.L_x_1 - _Z10fc_forwardPfS_S_S_iii)
        .other          _Z10fc_forwardPfS_S_S_iii,@"STO_CUDA_ENTRY STV_DEFAULT"
_Z10fc_forwardPfS_S_S_iii:
.text._Z10fc_forwardPfS_S_S_iii:
[----:B------:R-:W-:Y:S01]  /*0000*/  LDC R1, c[0x0][0x37c] ;  /* 0x0000df00ff017b82 */ /* 0x000fe20000000800 */
[----:B------:R-:W-:Y:S05]  /*0010*/  EXIT ;  /* 0x000000000000794d */ /* 0x000fea0003800000 */
.L_x_0:
[----:B------:R-:W-:-:S00]  /*0020*/  BRA `(.L_x_0) ;  /* 0xfffffffc00fc7947 */ /* 0x000fc0000383ffff */
[----:B------:R-:W-:-:S00]  /*0030*/  NOP ;  /* 0x0000000000007918 */ /* 0x000fc00000000000 */
        /* <DEDUP_REMOVED lines=12> */
.L_x_1:


//--------------------- .nv.shared.reserved.0     --------------------------
	.section	.nv.shared.reserved.0,"aw",@nobits
	.weak		__nv_reservedSMEM_offset_0_alias
	.size		__nv_reservedSMEM_offset_0_alias, 0, 64
	.other		__nv_reservedSMEM_offset_0_alias,@"STO_CUDA_RESERVED_SHARED STV_DEFAULT"
__nv_reservedSMEM_offset_0_alias:
	.zero		0
	.zero		64


//--------------------- .nv.constant0._Z10fc_forwardPfS_S_S_iii --------------------------
	.section	.nv.constant0._Z10fc_forwardPfS_S_S_iii,"a",@progbits
	.sectionflags	@""
	.align	4
.nv.constant0._Z10fc_forwardPfS_S_S_iii:
	.zero		940


//--------------------- SYMBOLS --------------------------

	.type		.nv.reservedSmem.offset0,@object
	.size		.nv.reservedSmem.offset0,0x4
